//
// Generated by NVIDIA NVVM Compiler
//
// Compiler Build ID: CL-36424714
// Cuda compilation tools, release 13.0, V13.0.88
// Based on NVVM 20.0.0
//

.version 9.0
.target sm_100
.address_size 64

	// .globl	_Z11oddEvenSortPii

.visible .entry _Z11oddEvenSortPii(
	.param .u64 .ptr .align 1 _Z11oddEvenSortPii_param_0,
	.param .u32 _Z11oddEvenSortPii_param_1
)
{
	.reg .pred 	%p<7>;
	.reg .b32 	%r<13>;
	.reg .b64 	%rd<9>;

	ld.param.u64 	%rd5, [_Z11oddEvenSortPii_param_0];
	ld.param.u32 	%r6, [_Z11oddEvenSortPii_param_1];
	cvta.to.global.u64 	%rd1, %rd5;
	mov.u32 	%r7, %ctaid.x;
	mov.u32 	%r8, %ntid.x;
	mov.u32 	%r9, %tid.x;
	mad.lo.s32 	%r1, %r7, %r8, %r9;
	setp.ge.s32 	%p1, %r1, %r6;
	@%p1 bra 	$L__BB0_8;
	and.b32  	%r10, %r1, 1;
	setp.eq.b32 	%p2, %r10, 1;
	@%p2 bra 	$L__BB0_5;
	add.s32 	%r12, %r6, -1;
	setp.ge.s32 	%p5, %r1, %r12;
	@%p5 bra 	$L__BB0_8;
	mul.wide.s32 	%rd8, %r1, 4;
	add.s64 	%rd2, %rd1, %rd8;
	ld.global.u32 	%r2, [%rd2];
	ld.global.u32 	%r3, [%rd2+4];
	setp.le.s32 	%p6, %r2, %r3;
	@%p6 bra 	$L__BB0_8;
	st.global.u32 	[%rd2], %r3;
	st.global.u32 	[%rd2+4], %r2;
	bra.uni 	$L__BB0_8;
$L__BB0_5:
	setp.lt.s32 	%p3, %r1, 1;
	@%p3 bra 	$L__BB0_8;
	mul.wide.u32 	%rd6, %r1, 4;
	add.s64 	%rd3, %rd1, %rd6;
	ld.global.u32 	%r4, [%rd3];
	add.s32 	%r11, %r1, -1;
	mul.wide.u32 	%rd7, %r11, 4;
	add.s64 	%rd4, %rd1, %rd7;
	ld.global.u32 	%r5, [%rd4];
	setp.ge.s32 	%p4, %r4, %r5;
	@%p4 bra 	$L__BB0_8;
	st.global.u32 	[%rd3], %r5;
	st.global.u32 	[%rd4], %r4;
$L__BB0_8:
	ret;

}


// ===== COMPILED SASS (sm_100) =====

	.target	sm_100

	.elftype	@"ET_EXEC"


//--------------------- .note.nv.tkinfo           --------------------------
	.section	.note.nv.tkinfo,"",@"SHT_NOTE"
	.sectionflags	@"SHF_NOTE_NV_TKINFO"
	.tkinfo
        /*0018*/ 	.word	0x00000002
        /*0030*/ 	.string	""
        /*0030*/ 	.string	"ptxas"
        /*0030*/ 	.string	"Cuda compilation tools, release 13.0, V13.0.88"
        /*0030*/ 	.string	"Build cuda_13.0.r13.0/compiler.36424714_0"
        /*0030*/ 	.string	"-arch sm_100 -m 64 "



//--------------------- .note.nv.cuinfo           --------------------------
	.section	.note.nv.cuinfo,"",@"SHT_NOTE"
	.sectionflags	@"SHF_NOTE_NV_CUINFO"
        /*0018*/ 	.short	0x0002
        /*001a*/ 	.short	0x0064
        /*001c*/ 	.short	0x0082
	.zero		2


//--------------------- .nv.info                  --------------------------
	.section	.nv.info,"",@"SHT_CUDA_INFO"
	.align	4


	//----- nvinfo : EIATTR_REGCOUNT
	.align		4
        /*0000*/ 	.byte	0x04, 0x2f
        /*0002*/ 	.short	(.L_1 - .L_0)
	.align		4
.L_0:
        /*0004*/ 	.word	index@(_Z11oddEvenSortPii)
        /*0008*/ 	.word	0x0000000c


	//----- nvinfo : EIATTR_FRAME_SIZE
	.align		4
.L_1:
        /*000c*/ 	.byte	0x04, 0x11
        /*000e*/ 	.short	(.L_3 - .L_2)
	.align		4
.L_2:
        /*0010*/ 	.word	index@(_Z11oddEvenSortPii)
        /*0014*/ 	.word	0x00000000


	//----- nvinfo : EIATTR_MIN_STACK_SIZE
	.align		4
.L_3:
        /*0018*/ 	.byte	0x04, 0x12
        /*001a*/ 	.short	(.L_5 - .L_4)
	.align		4
.L_4:
        /*001c*/ 	.word	index@(_Z11oddEvenSortPii)
        /*0020*/ 	.word	0x00000000
.L_5:


//--------------------- .nv.compat                --------------------------
	.section	.nv.compat,"",@"SHT_CUDA_COMPAT_INFO"
	.align	4
        /*0000*/ 	.byte	0x02, 0x09, 0x00, 0x00, 0x02, 0x02, 0x01, 0x00, 0x02, 0x05, 0x05, 0x00, 0x03, 0x07, 0x01, 0x01
        /*0010*/ 	.byte	0x02, 0x03, 0x00, 0x00, 0x02, 0x06, 0x01, 0x00, 0x04, 0x0b, 0x08, 0x00, 0x09, 0x00, 0x00, 0x00
        /*0020*/ 	.byte	0x00, 0x00, 0x00, 0x00


//--------------------- .nv.info._Z11oddEvenSortPii --------------------------
	.section	.nv.info._Z11oddEvenSortPii,"",@"SHT_CUDA_INFO"
	.sectionflags	@""
	.align	4


	//----- nvinfo : EIATTR_CUDA_API_VERSION
	.align		4
        /*0000*/ 	.byte	0x04, 0x37
        /*0002*/ 	.short	(.L_7 - .L_6)
.L_6:
        /*0004*/ 	.word	0x00000082


	//----- nvinfo : EIATTR_KPARAM_INFO
	.align		4
.L_7:
        /*0008*/ 	.byte	0x04, 0x17
        /*000a*/ 	.short	(.L_9 - .L_8)
.L_8:
        /*000c*/ 	.word	0x00000000
        /*0010*/ 	.short	0x0001
        /*0012*/ 	.short	0x0008
        /*0014*/ 	.byte	0x00, 0xf0, 0x11, 0x00


	//----- nvinfo : EIATTR_KPARAM_INFO
	.align		4
.L_9:
        /*0018*/ 	.byte	0x04, 0x17
        /*001a*/ 	.short	(.L_11 - .L_10)
.L_10:
        /*001c*/ 	.word	0x00000000
        /*0020*/ 	.short	0x0000
        /*0022*/ 	.short	0x0000
        /*0024*/ 	.byte	0x00, 0xf5, 0x21, 0x00


	//----- nvinfo : EIATTR_SPARSE_MMA_MASK
	.align		4
.L_11:
        /*0028*/ 	.byte	0x03, 0x50
        /*002a*/ 	.short	0x0000


	//----- nvinfo : EIATTR_MAXREG_COUNT
	.align		4
        /*002c*/ 	.byte	0x03, 0x1b
        /*002e*/ 	.short	0x00ff


	//----- nvinfo : EIATTR_MERCURY_ISA_VERSION
	.align		4
        /*0030*/ 	.byte	0x03, 0x5f
        /*0032*/ 	.short	0x0101


	//----- nvinfo : EIATTR_VRC_CTA_INIT_COUNT
	.align		4
        /*0034*/ 	.byte	0x02, 0x4a
	.zero		1
	.zero		1


	//----- nvinfo : EIATTR_EXIT_INSTR_OFFSETS
	.align		4
        /*0038*/ 	.byte	0x04, 0x1c
        /*003a*/ 	.short	(.L_13 - .L_12)


	//   ....[0]....
.L_12:
        /*003c*/ 	.word	0x00000070


	//   ....[1]....
        /*0040*/ 	.word	0x000000e0


	//   ....[2]....
        /*0044*/ 	.word	0x00000140


	//   ....[3]....
        /*0048*/ 	.word	0x00000170


	//   ....[4]....
        /*004c*/ 	.word	0x00000190


	//   ....[5]....
        /*0050*/ 	.word	0x00000210


	//   ....[6]....
        /*0054*/ 	.word	0x00000240


	//----- nvinfo : EIATTR_CRS_STACK_SIZE
	.align		4
.L_13:
        /*0058*/ 	.byte	0x04, 0x1e
        /*005a*/ 	.short	(.L_15 - .L_14)
.L_14:
        /*005c*/ 	.word	0x00000000


	//----- nvinfo : EIATTR_CBANK_PARAM_SIZE
	.align		4
.L_15:
        /*0060*/ 	.byte	0x03, 0x19
        /*0062*/ 	.short	0x000c


	//----- nvinfo : EIATTR_PARAM_CBANK
	.align		4
        /*0064*/ 	.byte	0x04, 0x0a
        /*0066*/ 	.short	(.L_17 - .L_16)
	.align		4
.L_16:
        /*0068*/ 	.word	index@(.nv.constant0._Z11oddEvenSortPii)
        /*006c*/ 	.short	0x0380
        /*006e*/ 	.short	0x000c


	//----- nvinfo : EIATTR_SW_WAR
	.align		4
.L_17:
        /*0070*/ 	.byte	0x04, 0x36
        /*0072*/ 	.short	(.L_19 - .L_18)
.L_18:
        /*0074*/ 	.word	0x00000008
.L_19:


//--------------------- .nv.callgraph             --------------------------
	.section	.nv.callgraph,"",@"SHT_CUDA_CALLGRAPH"
	.align	4
	.sectionentsize	8
	.align		4
        /*0000*/ 	.word	0x00000000
	.align		4
        /*0004*/ 	.word	0xffffffff
	.align		4
        /*0008*/ 	.word	0x00000000
	.align		4
        /*000c*/ 	.word	0xfffffffe
	.align		4
        /*0010*/ 	.word	0x00000000
	.align		4
        /*0014*/ 	.word	0xfffffffd
	.align		4
        /*0018*/ 	.word	0x00000000
	.align		4
        /*001c*/ 	.word	0xfffffffc


//--------------------- .text._Z11oddEvenSortPii  --------------------------
	.section	.text._Z11oddEvenSortPii,"ax",@progbits
	.align	128
        .global         _Z11oddEvenSortPii
        .type           _Z11oddEvenSortPii,@function
        .size           _Z11oddEvenSortPii,(.L_x_2 - _Z11oddEvenSortPii)
        .other          _Z11oddEvenSortPii,@"STO_CUDA_ENTRY STV_DEFAULT"
_Z11oddEvenSortPii:
.text._Z11oddEvenSortPii:
[----:B------:R-:W-:Y:S01]  /*0000*/  LDC R1, c[0x0][0x37c] ;  /* 0x0000df00ff017b82 */ /* 0x000fe20000000800 */
[----:B------:R-:W0:Y:S07]  /*0010*/  S2R R0, SR_TID.X ;  /* 0x0000000000007919 */ /* 0x000e2e0000002100 */
[----:B------:R-:W0:Y:S01]  /*0020*/  S2UR UR4, SR_CTAID.X ;  /* 0x00000000000479c3 */ /* 0x000e220000002500 */
[----:B------:R-:W1:Y:S07]  /*0030*/  LDCU UR5, c[0x0][0x388] ;  /* 0x00007100ff0577ac */ /* 0x000e6e0008000800 */
[----:B------:R-:W0:Y:S02]  /*0040*/  LDC R7, c[0x0][0x360] ;  /* 0x0000d800ff077b82 */ /* 0x000e240000000800 */
[----:B0-----:R-:W-:-:S05]  /*0050*/  IMAD R7, R7, UR4, R0 ;  /* 0x0000000407077c24 */ /* 0x001fca000f8e0200 */
[----:B-1----:R-:W-:-:S13]  /*0060*/  ISETP.GE.AND P0, PT, R7, UR5, PT ;  /* 0x0000000507007c0c */ /* 0x002fda000bf06270 */
[----:B------:R-:W-:Y:S05]  /*0070*/  @P0 EXIT ;  /* 0x000000000000094d */ /* 0x000fea0003800000 */
[----:B------:R-:W-:Y:S01]  /*0080*/  LOP3.LUT R0, R7, 0x1, RZ, 0xc0, !PT ;  /* 0x0000000107007812 */ /* 0x000fe200078ec0ff */
[----:B------:R-:W0:Y:S03]  /*0090*/  LDCU.64 UR6, c[0x0][0x358] ;  /* 0x00006b00ff0677ac */ /* 0x000e260008000a00 */
[----:B------:R-:W-:-:S13]  /*00a0*/  ISETP.NE.U32.AND P0, PT, R0, 0x1, PT ;  /* 0x000000010000780c */ /* 0x000fda0003f05070 */
[----:B------:R-:W-:Y:S05]  /*00b0*/  @!P0 BRA `(.L_x_0) ;  /* 0x0000000000308947 */ /* 0x000fea0003800000 */
[----:B------:R-:W-:-:S06]  /*00c0*/  UIADD3 UR4, UPT, UPT, UR5, -0x1, URZ ;  /* 0xffffffff05047890 */ /* 0x000fcc000fffe0ff */
[----:B------:R-:W-:-:S13]  /*00d0*/  ISETP.GE.AND P0, PT, R7, UR4, PT ;  /* 0x0000000407007c0c */ /* 0x000fda000bf06270 */
[----:B0-----:R-:W-:Y:S05]  /*00e0*/  @P0 EXIT ;  /* 0x000000000000094d */ /* 0x001fea0003800000 */
[----:B------:R-:W0:Y:S02]  /*00f0*/  LDC.64 R2, c[0x0][0x380] ;  /* 0x0000e000ff027b82 */ /* 0x000e240000000a00 */
[----:B0-----:R-:W-:-:S05]  /*0100*/  IMAD.WIDE R2, R7, 0x4, R2 ;  /* 0x0000000407027825 */ /* 0x001fca00078e0202 */
[----:B------:R-:W2:Y:S04]  /*0110*/  LDG.E R5, desc[UR6][R2.64] ;  /* 0x0000000602057981 */ /* 0x000ea8000c1e1900 */
[----:B------:R-:W2:Y:S02]  /*0120*/  LDG.E R0, desc[UR6][R2.64+0x4] ;  /* 0x0000040602007981 */ /* 0x000ea4000c1e1900 */
[----:B--2---:R-:W-:-:S13]  /*0130*/  ISETP.GT.AND P0, PT, R5, R0, PT ;  /* 0x000000000500720c */ /* 0x004fda0003f04270 */
[----:B------:R-:W-:Y:S05]  /*0140*/  @!P0 EXIT ;  /* 0x000000000000894d */ /* 0x000fea0003800000 */
[----:B------:R-:W-:Y:S04]  /*0150*/  STG.E desc[UR6][R2.64], R0 ;  /* 0x0000000002007986 */ /* 0x000fe8000c101906 */
[----:B------:R-:W-:Y:S01]  /*0160*/  STG.E desc[UR6][R2.64+0x4], R5 ;  /* 0x0000040502007986 */ /* 0x000fe2000c101906 */
[----:B------:R-:W-:Y:S05]  /*0170*/  EXIT ;  /* 0x000000000000794d */ /* 0x000fea0003800000 */
.L_x_0:
[----:B------:R-:W-:-:S13]  /*0180*/  ISETP.GE.AND P0, PT, R7, 0x1, PT ;  /* 0x000000010700780c */ /* 0x000fda0003f06270 */
[----:B0-----:R-:W-:Y:S05]  /*0190*/  @!P0 EXIT ;  /* 0x000000000000894d */ /* 0x001fea0003800000 */
[----:B------:R-:W0:Y:S01]  /*01a0*/  LDC.64 R4, c[0x0][0x380] ;  /* 0x0000e000ff047b82 */ /* 0x000e220000000a00 */
[C---:B------:R-:W-:Y:S02]  /*01b0*/  VIADD R9, R7.reuse, 0xffffffff ;  /* 0xffffffff07097836 */ /* 0x040fe40000000000 */
[----:B0-----:R-:W-:-:S04]  /*01c0*/  IMAD.WIDE.U32 R2, R7, 0x4, R4 ;  /* 0x0000000407027825 */ /* 0x001fc800078e0004 */
[----:B------:R-:W-:Y:S01]  /*01d0*/  IMAD.WIDE.U32 R4, R9, 0x4, R4 ;  /* 0x0000000409047825 */ /* 0x000fe200078e0004 */
[----:B------:R-:W2:Y:S04]  /*01e0*/  LDG.E R7, desc[UR6][R2.64] ;  /* 0x0000000602077981 */ /* 0x000ea8000c1e1900 */
[----:B------:R-:W2:Y:S02]  /*01f0*/  LDG.E R0, desc[UR6][R4.64] ;  /* 0x0000000604007981 */ /* 0x000ea4000c1e1900 */
[----:B--2---:R-:W-:-:S13]  /*0200*/  ISETP.GE.AND P0, PT, R7, R0, PT ;  /* 0x000000000700720c */ /* 0x004fda0003f06270 */
[----:B------:R-:W-:Y:S05]  /*0210*/  @P0 EXIT ;  /* 0x000000000000094d */ /* 0x000fea0003800000 */
[----:B------:R-:W-:Y:S04]  /*0220*/  STG.E desc[UR6][R2.64], R0 ;  /* 0x0000000002007986 */ /* 0x000fe8000c101906 */
[----:B------:R-:W-:Y:S01]  /*0230*/  STG.E desc[UR6][R4.64], R7 ;  /* 0x0000000704007986 */ /* 0x000fe2000c101906 */
[----:B------:R-:W-:Y:S05]  /*0240*/  EXIT ;  /* 0x000000000000794d */ /* 0x000fea0003800000 */
.L_x_1:
[----:B------:R-:W-:-:S00]  /*0250*/  BRA `(.L_x_1) ;  /* 0xfffffffc00fc7947 */ /* 0x000fc0000383ffff */
[----:B------:R-:W-:-:S00]  /*0260*/  NOP ;  /* 0x0000000000007918 */ /* 0x000fc00000000000 */
        /* <DEDUP_REMOVED lines=9> */
.L_x_2:


//--------------------- .nv.shared.reserved.0     --------------------------
	.section	.nv.shared.reserved.0,"aw",@nobits
	.weak		__nv_reservedSMEM_offset_0_alias
	.size		__nv_reservedSMEM_offset_0_alias, 0, 64
	.other		__nv_reservedSMEM_offset_0_alias,@"STO_CUDA_RESERVED_SHARED STV_DEFAULT"
__nv_reservedSMEM_offset_0_alias:
	.zero		0
	.zero		64


//--------------------- .nv.constant0._Z11oddEvenSortPii --------------------------
	.section	.nv.constant0._Z11oddEvenSortPii,"a",@progbits
	.sectionflags	@""
	.align	4
.nv.constant0._Z11oddEvenSortPii:
	.zero		908


//--------------------- SYMBOLS --------------------------

	.type		.nv.reservedSmem.offset0,@object
	.size		.nv.reservedSmem.offset0,0x4
